	.headerflags	@"EF_CUDA_TEXMODE_UNIFIED EF_CUDA_64BIT_ADDRESS EF_CUDA_ACCELERATORS EF_CUDA_SM90 EF_CUDA_VIRTUAL_SM(EF_CUDA_SM90)"
	.elftype	@"ET_EXEC"


//--------------------- .nv.info                  --------------------------
	.section	.nv.info,"",@"SHT_CUDA_INFO"
	.align	4


	//----- nvinfo : EIATTR_REGCOUNT
	.align		4
        /*0000*/ 	.byte	0x04, 0x2f
        /*0002*/ 	.short	(.L_3 - .L_2)
	.align		4
.L_2:
        /*0004*/ 	.word	index@(triton_poi_fused__native_batch_norm_legit_no_training_add_relu_17)
        /*0008*/ 	.word	0x0000002f


	//----- nvinfo : EIATTR_MIN_STACK_SIZE
	.align		4
.L_3:
        /*000c*/ 	.byte	0x04, 0x12
        /*000e*/ 	.short	(.L_5 - .L_4)
	.align		4
.L_4:
        /*0010*/ 	.word	index@(triton_poi_fused__native_batch_norm_legit_no_training_add_relu_17)
        /*0014*/ 	.word	0x00000000


	//----- nvinfo : EIATTR_FRAME_SIZE
	.align		4
.L_5:
        /*0018*/ 	.byte	0x04, 0x11
        /*001a*/ 	.short	(.L_7 - .L_6)
	.align		4
.L_6:
        /*001c*/ 	.word	index@(triton_poi_fused__native_batch_norm_legit_no_training_add_relu_17)
        /*0020*/ 	.word	0x00000000


	//----- nvinfo : EIATTR_MIN_STACK_SIZE
	.align		4
.L_7:
        /*0024*/ 	.byte	0x04, 0x12
        /*0026*/ 	.short	(.L_9 - .L_8)
	.align		4
.L_8:
        /*0028*/ 	.word	index@(triton_poi_fused__native_batch_norm_legit_no_training_add_relu_17)
        /*002c*/ 	.word	0x00000000
.L_9:


//--------------------- .nv.info.triton_poi_fused__native_batch_norm_legit_no_training_add_relu_17 --------------------------
	.section	.nv.info.triton_poi_fused__native_batch_norm_legit_no_training_add_relu_17,"",@"SHT_CUDA_INFO"
	.sectionflags	@""
	.align	4


	//----- nvinfo : EIATTR_CUDA_API_VERSION
	.align		4
        /*0000*/ 	.byte	0x04, 0x37
        /*0002*/ 	.short	(.L_11 - .L_10)
.L_10:
        /*0004*/ 	.word	0x0000007c


	//----- nvinfo : EIATTR_KPARAM_INFO
	.align		4
.L_11:
        /*0008*/ 	.byte	0x04, 0x17
        /*000a*/ 	.short	(.L_13 - .L_12)
.L_12:
        /*000c*/ 	.word	0x00000000
        /*0010*/ 	.short	0x0009
        /*0012*/ 	.short	0x0044
        /*0014*/ 	.byte	0x00, 0xf0, 0x11, 0x00


	//----- nvinfo : EIATTR_KPARAM_INFO
	.align		4
.L_13:
        /*0018*/ 	.byte	0x04, 0x17
        /*001a*/ 	.short	(.L_15 - .L_14)
.L_14:
        /*001c*/ 	.word	0x00000000
        /*0020*/ 	.short	0x0008
        /*0022*/ 	.short	0x0040
        /*0024*/ 	.byte	0x00, 0xf0, 0x11, 0x00


	//----- nvinfo : EIATTR_KPARAM_INFO
	.align		4
.L_15:
        /*0028*/ 	.byte	0x04, 0x17
        /*002a*/ 	.short	(.L_17 - .L_16)
.L_16:
        /*002c*/ 	.word	0x00000000
        /*0030*/ 	.short	0x0007
        /*0032*/ 	.short	0x0038
        /*0034*/ 	.byte	0x00, 0xf4, 0x21, 0x00


	//----- nvinfo : EIATTR_KPARAM_INFO
	.align		4
.L_17:
        /*0038*/ 	.byte	0x04, 0x17
        /*003a*/ 	.short	(.L_19 - .L_18)
.L_18:
        /*003c*/ 	.word	0x00000000
        /*0040*/ 	.short	0x0006
        /*0042*/ 	.short	0x0030
        /*0044*/ 	.byte	0x00, 0xf4, 0x21, 0x00


	//----- nvinfo : EIATTR_KPARAM_INFO
	.align		4
.L_19:
        /*0048*/ 	.byte	0x04, 0x17
        /*004a*/ 	.short	(.L_21 - .L_20)
.L_20:
        /*004c*/ 	.word	0x00000000
        /*0050*/ 	.short	0x0005
        /*0052*/ 	.short	0x0028
        /*0054*/ 	.byte	0x00, 0xf4, 0x21, 0x00


	//----- nvinfo : EIATTR_KPARAM_INFO
	.align		4
.L_21:
        /*0058*/ 	.byte	0x04, 0x17
        /*005a*/ 	.short	(.L_23 - .L_22)
.L_22:
        /*005c*/ 	.word	0x00000000
        /*0060*/ 	.short	0x0004
        /*0062*/ 	.short	0x0020
        /*0064*/ 	.byte	0x00, 0xf4, 0x21, 0x00


	//----- nvinfo : EIATTR_KPARAM_INFO
	.align		4
.L_23:
        /*0068*/ 	.byte	0x04, 0x17
        /*006a*/ 	.short	(.L_25 - .L_24)
.L_24:
        /*006c*/ 	.word	0x00000000
        /*0070*/ 	.short	0x0003
        /*0072*/ 	.short	0x0018
        /*0074*/ 	.byte	0x00, 0xf4, 0x21, 0x00


	//----- nvinfo : EIATTR_KPARAM_INFO
	.align		4
.L_25:
        /*0078*/ 	.byte	0x04, 0x17
        /*007a*/ 	.short	(.L_27 - .L_26)
.L_26:
        /*007c*/ 	.word	0x00000000
        /*0080*/ 	.short	0x0002
        /*0082*/ 	.short	0x0010
        /*0084*/ 	.byte	0x00, 0xf4, 0x21, 0x00


	//----- nvinfo : EIATTR_KPARAM_INFO
	.align		4
.L_27:
        /*0088*/ 	.byte	0x04, 0x17
        /*008a*/ 	.short	(.L_29 - .L_28)
.L_28:
        /*008c*/ 	.word	0x00000000
        /*0090*/ 	.short	0x0001
        /*0092*/ 	.short	0x0008
        /*0094*/ 	.byte	0x00, 0xf4, 0x21, 0x00


	//----- nvinfo : EIATTR_KPARAM_INFO
	.align		4
.L_29:
        /*0098*/ 	.byte	0x04, 0x17
        /*009a*/ 	.short	(.L_31 - .L_30)
.L_30:
        /*009c*/ 	.word	0x00000000
        /*00a0*/ 	.short	0x0000
        /*00a2*/ 	.short	0x0000
        /*00a4*/ 	.byte	0x00, 0xf4, 0x21, 0x00


	//----- nvinfo : EIATTR_SPARSE_MMA_MASK
	.align		4
.L_31:
        /*00a8*/ 	.byte	0x03, 0x50
        /*00aa*/ 	.short	0x0000


	//----- nvinfo : EIATTR_MAXREG_COUNT
	.align		4
        /*00ac*/ 	.byte	0x03, 0x1b
        /*00ae*/ 	.short	0x00ff


	//----- nvinfo : EIATTR_EXIT_INSTR_OFFSETS
	.align		4
        /*00b0*/ 	.byte	0x04, 0x1c
        /*00b2*/ 	.short	(.L_33 - .L_32)


	//   ....[0]....
.L_32:
        /*00b4*/ 	.word	0x000010b0


	//   ....[1]....
        /*00b8*/ 	.word	0x000010f0


	//----- nvinfo : EIATTR_REQNTID
	.align		4
.L_33:
        /*00bc*/ 	.byte	0x04, 0x10
        /*00be*/ 	.short	(.L_35 - .L_34)
.L_34:
        /*00c0*/ 	.word	0x00000080
        /*00c4*/ 	.word	0x00000001
        /*00c8*/ 	.word	0x00000001


	//----- nvinfo : EIATTR_CBANK_PARAM_SIZE
	.align		4
.L_35:
        /*00cc*/ 	.byte	0x03, 0x19
        /*00ce*/ 	.short	0x0048


	//----- nvinfo : EIATTR_PARAM_CBANK
	.align		4
        /*00d0*/ 	.byte	0x04, 0x0a
        /*00d2*/ 	.short	(.L_37 - .L_36)
	.align		4
.L_36:
        /*00d4*/ 	.word	index@(.nv.constant0.triton_poi_fused__native_batch_norm_legit_no_training_add_relu_17)
        /*00d8*/ 	.short	0x0210
        /*00da*/ 	.short	0x0048


	//----- nvinfo : EIATTR_SW_WAR
	.align		4
.L_37:
        /*00dc*/ 	.byte	0x04, 0x36
        /*00de*/ 	.short	(.L_39 - .L_38)
.L_38:
        /*00e0*/ 	.word	0x00000008
.L_39:


//--------------------- .nv.callgraph             --------------------------
	.section	.nv.callgraph,"",@"SHT_CUDA_CALLGRAPH"
	.align	4
	.sectionentsize	8
	.align		4
        /*0000*/ 	.word	0x00000000
	.align		4
        /*0004*/ 	.word	0xffffffff
	.align		4
        /*0008*/ 	.word	0x00000000
	.align		4
        /*000c*/ 	.word	0xfffffffe
	.align		4
        /*0010*/ 	.word	0x00000000
	.align		4
        /*0014*/ 	.word	0xfffffffd
	.align		4
        /*0018*/ 	.word	0x00000000
	.align		4
        /*001c*/ 	.word	0xfffffffc


//--------------------- .nv.constant4             --------------------------
	.section	.nv.constant4,"a",@progbits
	.align	8
	.align		8
.nv.constant4:
        /*0000*/ 	.dword	_$_str
	.align		8
        /*0008*/ 	.dword	_$_str_$_2


//--------------------- .text.triton_poi_fused__native_batch_norm_legit_no_training_add_relu_17 --------------------------
	.section	.text.triton_poi_fused__native_batch_norm_legit_no_training_add_relu_17,"ax",@progbits
	.sectionflags	@"SHF_BARRIERS=1"
	.align	128
        .global         triton_poi_fused__native_batch_norm_legit_no_training_add_relu_17
        .type           triton_poi_fused__native_batch_norm_legit_no_training_add_relu_17,@function
        .size           triton_poi_fused__native_batch_norm_legit_no_training_add_relu_17,(.L_x_1 - triton_poi_fused__native_batch_norm_legit_no_training_add_relu_17)
        .other          triton_poi_fused__native_batch_norm_legit_no_training_add_relu_17,@"STO_CUDA_ENTRY STV_DEFAULT"
triton_poi_fused__native_batch_norm_legit_no_training_add_relu_17:
.text.triton_poi_fused__native_batch_norm_legit_no_training_add_relu_17:
[----:B------:R-:W0:Y:S01]  /*0000*/  LDC R1, c[0x0][0x28] ;  /* 0x00000a00ff017b82 */ /* 0x000e220000000800 */
[----:B------:R-:W1:Y:S07]  /*0010*/  S2R R7, SR_TID.X ;  /* 0x0000000000077919 */ /* 0x000e6e0000002100 */
[----:B------:R-:W2:Y:S01]  /*0020*/  LDC.64 R20, c[0x0][0x210] ;  /* 0x00008400ff147b82 */ /* 0x000ea20000000a00 */
[----:B------:R-:W-:Y:S01]  /*0030*/  CS2R R30, SRZ ;  /* 0x00000000001e7805 */ /* 0x000fe2000001ff00 */
[----:B------:R-:W-:Y:S01]  /*0040*/  ULDC.64 UR6, c[0x0][0x208] ;  /* 0x0000820000067ab9 */ /* 0x000fe20000000a00 */
[----:B------:R-:W3:Y:S01]  /*0050*/  S2R R0, SR_CTAID.Y ;  /* 0x0000000000007919 */ /* 0x000ee20000002600 */
[----:B------:R-:W-:-:S02]  /*0060*/  CS2R R32, SRZ ;  /* 0x0000000000207805 */ /* 0x000fc4000001ff00 */
[----:B------:R-:W-:Y:S01]  /*0070*/  CS2R R28, SRZ ;  /* 0x00000000001c7805 */ /* 0x000fe2000001ff00 */
[----:B------:R-:W4:Y:S01]  /*0080*/  S2R R3, SR_CTAID.X ;  /* 0x0000000000037919 */ /* 0x000f220000002500 */
[----:B------:R-:W5:Y:S08]  /*0090*/  LDC.64 R24, c[0x0][0x218] ;  /* 0x00008600ff187b82 */ /* 0x000f700000000a00 */
[----:B------:R-:W2:Y:S01]  /*00a0*/  LDC.64 R36, c[0x0][0x220] ;  /* 0x00008800ff247b82 */ /* 0x000ea20000000a00 */
[----:B-1----:R-:W-:-:S02]  /*00b0*/  IMAD.SHL.U32 R2, R7, 0x4, RZ ;  /* 0x0000000407027824 */ /* 0x002fc400078e00ff */
[----:B---3--:R-:W-:-:S03]  /*00c0*/  IMAD.SHL.U32 R0, R0, 0x200, RZ ;  /* 0x0000020000007824 */ /* 0x008fc600078e00ff */
[----:B------:R-:W-:Y:S01]  /*00d0*/  LOP3.LUT R5, R2, 0x1fc, RZ, 0xc0, !PT ;  /* 0x000001fc02057812 */ /* 0x000fe200078ec0ff */
[----:B----4-:R-:W-:-:S03]  /*00e0*/  IMAD.SHL.U32 R2, R3, 0x2, RZ ;  /* 0x0000000203027824 */ /* 0x010fc600078e00ff */
[----:B------:R-:W-:Y:S02]  /*00f0*/  LOP3.LUT R5, R0, R5, RZ, 0xfc, !PT ;  /* 0x0000000500057212 */ /* 0x000fe400078efcff */
[----:B------:R-:W-:Y:S01]  /*0100*/  LOP3.LUT R0, R0, 0x7f, R7, 0xf8, !PT ;  /* 0x0000007f00007812 */ /* 0x000fe200078ef807 */
[----:B------:R-:W-:Y:S01]  /*0110*/  VIADD R6, R2, 0x1 ;  /* 0x0000000102067836 */ /* 0x000fe20000000000 */
[----:B------:R-:W-:Y:S02]  /*0120*/  SHF.R.S32.HI R4, RZ, 0x1f, R5 ;  /* 0x0000001fff047819 */ /* 0x000fe40000011405 */
[----:B------:R-:W-:Y:S02]  /*0130*/  SHF.R.S32.HI R7, RZ, 0x1f, R0 ;  /* 0x0000001fff077819 */ /* 0x000fe40000011400 */
[----:B------:R-:W-:Y:S02]  /*0140*/  LEA.HI R12, R4, R5, RZ, 0x7 ;  /* 0x00000005040c7211 */ /* 0x000fe400078f38ff */
[----:B------:R-:W-:-:S02]  /*0150*/  LEA.HI R7, R7, R0, RZ, 0x7 ;  /* 0x0000000007077211 */ /* 0x000fc400078f38ff */
[C---:B------:R-:W-:Y:S01]  /*0160*/  LOP3.LUT R4, R12.reuse, 0xffffff80, RZ, 0xc0, !PT ;  /* 0xffffff800c047812 */ /* 0x040fe200078ec0ff */
[----:B------:R-:W-:Y:S01]  /*0170*/  IMAD.SHL.U32 R12, R12, 0x400, RZ ;  /* 0x000004000c0c7824 */ /* 0x000fe200078e00ff */
[----:B------:R-:W-:Y:S02]  /*0180*/  ISETP.GE.AND P0, PT, R5, 0x200, PT ;  /* 0x000002000500780c */ /* 0x000fe40003f06270 */
[----:B------:R-:W-:Y:S01]  /*0190*/  LOP3.LUT R9, R7, 0x3fff80, RZ, 0xc0, !PT ;  /* 0x003fff8007097812 */ /* 0x000fe200078ec0ff */
[----:B------:R-:W-:Y:S01]  /*01a0*/  IMAD.IADD R4, R5, 0x1, -R4 ;  /* 0x0000000105047824 */ /* 0x000fe200078e0a04 */
[----:B------:R-:W-:Y:S01]  /*01b0*/  LOP3.LUT R5, R0, 0x80, RZ, 0xfc, !PT ;  /* 0x0000008000057812 */ /* 0x000fe200078efcff */
[----:B------:R-:W-:Y:S01]  /*01c0*/  IMAD.SHL.U32 R7, R7, 0x1000, RZ ;  /* 0x0000100007077824 */ /* 0x000fe200078e00ff */
[----:B------:R-:W-:Y:S01]  /*01d0*/  ISETP.GE.AND P1, PT, R2, 0x400, PT ;  /* 0x000004000200780c */ /* 0x000fe20003f26270 */
[----:B------:R-:W-:Y:S01]  /*01e0*/  IMAD.IADD R9, R0, 0x1, -R9 ;  /* 0x0000000100097824 */ /* 0x000fe200078e0a09 */
[----:B------:R-:W-:-:S02]  /*01f0*/  SHF.R.S32.HI R8, RZ, 0x1f, R5 ;  /* 0x0000001fff087819 */ /* 0x000fc40000011405 */
[----:B------:R-:W-:Y:S02]  /*0200*/  LOP3.LUT R10, R7, 0xfff80000, RZ, 0xc0, !PT ;  /* 0xfff80000070a7812 */ /* 0x000fe400078ec0ff */
[C---:B------:R-:W-:Y:S02]  /*0210*/  ISETP.LT.AND P5, PT, R0.reuse, 0x200, !P1 ;  /* 0x000002000000780c */ /* 0x040fe40004fa1270 */
[----:B------:R-:W-:Y:S02]  /*0220*/  LOP3.LUT R7, R0, 0x100, RZ, 0xfc, !PT ;  /* 0x0000010000077812 */ /* 0x000fe400078efcff */
[----:B------:R-:W-:Y:S02]  /*0230*/  LEA.HI R8, R8, R5, RZ, 0x7 ;  /* 0x0000000508087211 */ /* 0x000fe400078f38ff */
[----:B------:R-:W-:Y:S02]  /*0240*/  LOP3.LUT R0, R0, 0x180, RZ, 0xfc, !PT ;  /* 0x0000018000007812 */ /* 0x000fe400078efcff */
[----:B------:R-:W-:Y:S01]  /*0250*/  LEA R9, R9, R10, 0xa ;  /* 0x0000000a09097211 */ /* 0x000fe200078e50ff */
[C---:B------:R-:W-:Y:S01]  /*0260*/  IMAD.SHL.U32 R15, R8.reuse, 0x1000, RZ ;  /* 0x00001000080f7824 */ /* 0x040fe200078e00ff */
[----:B------:R-:W-:-:S02]  /*0270*/  LOP3.LUT R10, R8, 0x3fff80, RZ, 0xc0, !PT ;  /* 0x003fff80080a7812 */ /* 0x000fc400078ec0ff */
[----:B------:R-:W-:Y:S02]  /*0280*/  SHF.R.S32.HI R11, RZ, 0x1f, R0 ;  /* 0x0000001fff0b7819 */ /* 0x000fe40000011400 */
[----:B------:R-:W-:Y:S01]  /*0290*/  SHF.R.S32.HI R14, RZ, 0x1f, R7 ;  /* 0x0000001fff0e7819 */ /* 0x000fe20000011407 */
[C---:B------:R-:W-:Y:S01]  /*02a0*/  IMAD.IADD R35, R5.reuse, 0x1, -R10 ;  /* 0x0000000105237824 */ /* 0x040fe200078e0a0a */
[----:B------:R-:W-:Y:S02]  /*02b0*/  ISETP.LT.AND P4, PT, R5, 0x200, !P1 ;  /* 0x000002000500780c */ /* 0x000fe40004f81270 */
[----:B------:R-:W-:Y:S02]  /*02c0*/  LEA.HI R5, R11, R0, RZ, 0x7 ;  /* 0x000000000b057211 */ /* 0x000fe400078f38ff */
[----:B------:R-:W1:Y:S01]  /*02d0*/  LDC.64 R10, c[0x0][0x238] ;  /* 0x00008e00ff0a7b82 */ /* 0x000e620000000a00 */
[----:B------:R-:W-:Y:S02]  /*02e0*/  LEA.HI R14, R14, R7, RZ, 0x7 ;  /* 0x000000070e0e7211 */ /* 0x000fe400078f38ff */
[----:B------:R-:W-:-:S02]  /*02f0*/  LOP3.LUT R13, R5, 0x3fff80, RZ, 0xc0, !PT ;  /* 0x003fff80050d7812 */ /* 0x000fc400078ec0ff */
[C---:B------:R-:W-:Y:S01]  /*0300*/  LOP3.LUT R16, R14.reuse, 0x3fff80, RZ, 0xc0, !PT ;  /* 0x003fff800e107812 */ /* 0x040fe200078ec0ff */
[----:B------:R-:W-:Y:S01]  /*0310*/  IMAD.SHL.U32 R14, R14, 0x1000, RZ ;  /* 0x000010000e0e7824 */ /* 0x000fe200078e00ff */
[C---:B------:R-:W-:Y:S01]  /*0320*/  ISETP.LT.AND P3, PT, R7.reuse, 0x200, !P1 ;  /* 0x000002000700780c */ /* 0x040fe20004f61270 */
[C---:B------:R-:W-:Y:S01]  /*0330*/  IMAD.IADD R13, R0.reuse, 0x1, -R13 ;  /* 0x00000001000d7824 */ /* 0x040fe200078e0a0d */
[----:B------:R-:W-:Y:S01]  /*0340*/  ISETP.LT.AND P1, PT, R0, 0x200, !P1 ;  /* 0x000002000000780c */ /* 0x000fe20004f21270 */
[----:B------:R-:W-:Y:S01]  /*0350*/  IMAD.IADD R7, R7, 0x1, -R16 ;  /* 0x0000000107077824 */ /* 0x000fe200078e0a10 */
[----:B------:R-:W-:Y:S02]  /*0360*/  LOP3.LUT R14, R14, 0xfff80000, RZ, 0xc0, !PT ;  /* 0xfff800000e0e7812 */ /* 0x000fe400078ec0ff */
[----:B------:R-:W-:Y:S02]  /*0370*/  LOP3.LUT R0, R15, 0xfff80000, RZ, 0xc0, !PT ;  /* 0xfff800000f007812 */ /* 0x000fe400078ec0ff */
[----:B------:R-:W-:Y:S01]  /*0380*/  SHF.L.U32 R5, R5, 0xc, RZ ;  /* 0x0000000c05057819 */ /* 0x000fe200000006ff */
[----:B------:R-:W-:Y:S01]  /*0390*/  IMAD R7, R7, 0x400, R14 ;  /* 0x0000040007077824 */ /* 0x000fe200078e020e */
[----:B------:R-:W-:Y:S01]  /*03a0*/  LOP3.LUT R15, R12, 0xfffe0000, RZ, 0xc0, !PT ;  /* 0xfffe00000c0f7812 */ /* 0x000fe200078ec0ff */
[----:B------:R-:W-:Y:S01]  /*03b0*/  VIADD R12, R2, 0x40000 ;  /* 0x00040000020c7836 */ /* 0x000fe20000000000 */
[----:B------:R-:W-:Y:S01]  /*03c0*/  P2R R8, PR, RZ, 0x8 ;  /* 0x00000008ff087803 */ /* 0x000fe20000000000 */
[----:B------:R-:W-:Y:S01]  /*03d0*/  IMAD R35, R35, 0x400, R0 ;  /* 0x0000040023237824 */ /* 0x000fe200078e0200 */
[----:B------:R-:W-:Y:S01]  /*03e0*/  LOP3.LUT R0, R5, 0xfff80000, RZ, 0xc0, !PT ;  /* 0xfff8000005007812 */ /* 0x000fe200078ec0ff */
[----:B------:R-:W-:Y:S01]  /*03f0*/  IMAD.IADD R23, R12, 0x1, R7 ;  /* 0x000000010c177824 */ /* 0x000fe200078e0207 */
[----:B------:R-:W-:Y:S01]  /*0400*/  ISETP.LT.AND P2, PT, R6, 0x400, !P0 ;  /* 0x000004000600780c */ /* 0x000fe20004741270 */
[----:B------:R-:W-:Y:S01]  /*0410*/  IMAD.IADD R17, R12, 0x1, R9 ;  /* 0x000000010c117824 */ /* 0x000fe200078e0209 */
[----:B------:R-:W-:Y:S01]  /*0420*/  P2R R40, PR, RZ, 0x10 ;  /* 0x00000010ff287803 */ /* 0x000fe20000000000 */
[----:B------:R-:W-:Y:S01]  /*0430*/  IMAD R5, R13, 0x400, R0 ;  /* 0x000004000d057824 */ /* 0x000fe200078e0200 */
[----:B------:R-:W-:Y:S01]  /*0440*/  IADD3 R0, R4, R15, RZ ;  /* 0x0000000f04007210 */ /* 0x000fe20007ffe0ff */
[----:B-1----:R-:W-:Y:S01]  /*0450*/  IMAD.WIDE R22, R23, 0x4, R10 ;  /* 0x0000000417167825 */ /* 0x002fe200078e020a */
[----:B------:R-:W-:-:S02]  /*0460*/  P2R R34, PR, RZ, 0x20 ;  /* 0x00000020ff227803 */ /* 0x000fc40000000000 */
[----:B------:R-:W-:Y:S01]  /*0470*/  P2R R6, PR, RZ, 0x4 ;  /* 0x00000004ff067803 */ /* 0x000fe20000000000 */
[----:B------:R-:W-:Y:S01]  /*0480*/  IMAD.IADD R27, R12, 0x1, R5 ;  /* 0x000000010c1b7824 */ /* 0x000fe200078e0205 */
[----:B------:R-:W3:Y:S01]  /*0490*/  @P3 LDG.E.EL.64 R30, desc[UR6][R22.64] ;  /* 0x00000006161e3981 */ /* 0x000ee2000c2e1b00 */
[----:B------:R-:W-:Y:S01]  /*04a0*/  ISETP.LT.AND P3, PT, R2, 0x400, !P0 ;  /* 0x000004000200780c */ /* 0x000fe20004761270 */
[----:B------:R-:W-:Y:S02]  /*04b0*/  IMAD R3, R3, 0x100, R0 ;  /* 0x0000010003037824 */ /* 0x000fe400078e0200 */
[----:B------:R-:W-:Y:S01]  /*04c0*/  IMAD.WIDE R26, R27, 0x4, R10 ;  /* 0x000000041b1a7825 */ /* 0x000fe200078e020a */
[----:B------:R-:W-:-:S03]  /*04d0*/  CS2R R14, SRZ ;  /* 0x00000000000e7805 */ /* 0x000fc6000001ff00 */
[----:B------:R-:W-:Y:S01]  /*04e0*/  IMAD.IADD R19, R12, 0x1, R35 ;  /* 0x000000010c137824 */ /* 0x000fe200078e0223 */
[----:B------:R1:W4:Y:S01]  /*04f0*/  @P1 LDG.E.EL.64 R32, desc[UR6][R26.64] ;  /* 0x000000061a201981 */ /* 0x000322000c2e1b00 */
[----:B------:R-:W-:Y:S01]  /*0500*/  CS2R R12, SRZ ;  /* 0x00000000000c7805 */ /* 0x000fe2000001ff00 */
[----:B-----5:R-:W-:Y:S01]  /*0510*/  IMAD.WIDE R38, R4, 0x4, R24 ;  /* 0x0000000404267825 */ /* 0x020fe200078e0218 */
[----:B------:R-:W-:-:S03]  /*0520*/  CS2R R24, SRZ ;  /* 0x0000000000187805 */ /* 0x000fc6000001ff00 */
[----:B0-2---:R-:W-:-:S04]  /*0530*/  IMAD.WIDE R36, R4, 0x4, R36 ;  /* 0x0000000404247825 */ /* 0x005fc800078e0224 */
[----:B-1----:R-:W-:Y:S01]  /*0540*/  IMAD.WIDE R26, R3, 0x4, R20 ;  /* 0x00000004031a7825 */ /* 0x002fe200078e0214 */
[----:B------:R-:W-:-:S03]  /*0550*/  IADD3 R0, R3, 0x80, RZ ;  /* 0x0000008003007810 */ /* 0x000fc60007ffe0ff */
[--C-:B------:R-:W-:Y:S01]  /*0560*/  IMAD.WIDE R16, R17, 0x4, R10.reuse ;  /* 0x0000000411107825 */ /* 0x100fe200078e020a */
[----:B------:R0:W2:Y:S03]  /*0570*/  @P3 LDG.E.EL.128 R12, desc[UR6][R26.64] ;  /* 0x000000061a0c3981 */ /* 0x0000a6000c2e1d00 */
[----:B------:R-:W-:Y:S01]  /*0580*/  IMAD.WIDE R18, R19, 0x4, R10 ;  /* 0x0000000413127825 */ /* 0x000fe200078e020a */
[----:B------:R-:W-:Y:S02]  /*0590*/  CS2R R10, SRZ ;  /* 0x00000000000a7805 */ /* 0x000fe4000001ff00 */
[----:B------:R-:W-:Y:S01]  /*05a0*/  CS2R R22, SRZ ;  /* 0x0000000000167805 */ /* 0x000fe2000001ff00 */
[----:B------:R-:W-:Y:S01]  /*05b0*/  IMAD.WIDE R42, R0, 0x4, R20 ;  /* 0x00000004002a7825 */ /* 0x000fe200078e0214 */
[----:B------:R1:W5:Y:S01]  /*05c0*/  @P4 LDG.E.EL.64 R28, desc[UR6][R18.64] ;  /* 0x00000006121c4981 */ /* 0x000362000c2e1b00 */
[----:B0-----:R-:W-:-:S03]  /*05d0*/  CS2R R26, SRZ ;  /* 0x00000000001a7805 */ /* 0x001fc6000001ff00 */
[----:B------:R0:W2:Y:S04]  /*05e0*/  @P5 LDG.E.EL.64 R10, desc[UR6][R16.64] ;  /* 0x00000006100a5981 */ /* 0x0000a8000c2e1b00 */
[----:B------:R-:W2:Y:S01]  /*05f0*/  @!P0 LDG.E.EL.128 R24, desc[UR6][R36.64] ;  /* 0x0000000624188981 */ /* 0x000ea2000c2e1d00 */
[----:B------:R-:W-:Y:S02]  /*0600*/  CS2R R20, SRZ ;  /* 0x0000000000147805 */ /* 0x000fe4000001ff00 */
[----:B-1----:R-:W-:Y:S02]  /*0610*/  CS2R R18, SRZ ;  /* 0x0000000000127805 */ /* 0x002fe4000001ff00 */
[----:B0-----:R-:W-:Y:S02]  /*0620*/  CS2R R16, SRZ ;  /* 0x0000000000107805 */ /* 0x001fe4000001ff00 */
[----:B------:R-:W3:Y:S04]  /*0630*/  @!P0 LDG.E.EL.128 R20, desc[UR6][R38.64] ;  /* 0x0000000626148981 */ /* 0x000ee8000c2e1d00 */
[----:B------:R0:W3:Y:S01]  /*0640*/  @P2 LDG.E.EL.128 R16, desc[UR6][R42.64] ;  /* 0x000000062a102981 */ /* 0x0000e2000c2e1d00 */
[----:B------:R-:W-:Y:S01]  /*0650*/  P2R R41, PR, RZ, 0x8 ;  /* 0x00000008ff297803 */ /* 0x000fe20000000000 */
[----:B0-----:R-:W-:-:S02]  /*0660*/  IMAD.MOV.U32 R43, RZ, RZ, 0x3e800000 ;  /* 0x3e800000ff2b7424 */ /* 0x001fc400078e00ff */
[----:B--2---:R-:W-:Y:S01]  /*0670*/  FADD R44, R24, 9.9999997473787516356e-06 ;  /* 0x3727c5ac182c7421 */ /* 0x004fe20000000000 */
[----:B------:R-:W-:Y:S01]  /*0680*/  FADD R39, R25, 9.9999997473787516356e-06 ;  /* 0x3727c5ac19277421 */ /* 0x000fe20000000000 */
[----:B------:R-:W-:Y:S02]  /*0690*/  FADD R36, R26, 9.9999997473787516356e-06 ;  /* 0x3727c5ac1a247421 */ /* 0x000fe40000000000 */
[----:B------:R-:W0:Y:S08]  /*06a0*/  MUFU.SQRT R42, R44 ;  /* 0x0000002c002a7308 */ /* 0x000e300000002000 */
[----:B------:R-:W1:Y:S08]  /*06b0*/  MUFU.SQRT R25, R39 ;  /* 0x0000002700197308 */ /* 0x000e700000002000 */
[----:B------:R-:W2:Y:S01]  /*06c0*/  MUFU.SQRT R26, R36 ;  /* 0x00000024001a7308 */ /* 0x000ea20000002000 */
[----:B------:R-:W-:Y:S01]  /*06d0*/  FADD R27, R27, 9.9999997473787516356e-06 ;  /* 0x3727c5ac1b1b7421 */ /* 0x000fe20000000000 */
[----:B0-----:R-:W-:Y:S01]  /*06e0*/  FSETP.GT.AND P3, PT, R42, 8.50705917302346158658e+37, PT ;  /* 0x7e8000002a00780b */ /* 0x001fe20003f64000 */
[C---:B---3--:R-:W-:Y:S01]  /*06f0*/  FADD R24, -R20.reuse, R12 ;  /* 0x0000000c14187221 */ /* 0x048fe20000000100 */
[----:B------:R-:W-:Y:S01]  /*0700*/  FADD R16, -R20, R16 ;  /* 0x0000001014107221 */ /* 0x000fe20000000100 */
[C---:B------:R-:W-:Y:S01]  /*0710*/  FADD R20, -R21.reuse, R13 ;  /* 0x0000000d15147221 */ /* 0x040fe20000000100 */
[----:B------:R-:W-:Y:S01]  /*0720*/  FADD R17, -R21, R17 ;  /* 0x0000001115117221 */ /* 0x000fe20000000100 */
[----:B-1----:R-:W-:Y:S01]  /*0730*/  FSETP.GT.AND P4, PT, R25, 8.50705917302346158658e+37, PT ;  /* 0x7e8000001900780b */ /* 0x002fe20003f84000 */
[----:B------:R-:W0:Y:S01]  /*0740*/  MUFU.SQRT R21, R27 ;  /* 0x0000001b00157308 */ /* 0x000e220000002000 */
[----:B--2---:R-:W-:-:S02]  /*0750*/  FSETP.GT.AND P5, PT, R26, 8.50705917302346158658e+37, PT ;  /* 0x7e8000001a00780b */ /* 0x004fc40003fa4000 */
[----:B------:R-:W-:-:S04]  /*0760*/  FSETP.GEU.AND P2, PT, R42, 1.175494350822287508e-38, PT ;  /* 0x008000002a00780b */ /* 0x000fc80003f4e000 */
[----:B------:R-:W-:Y:S01]  /*0770*/  @P3 FMUL R42, R42, 0.25 ;  /* 0x3e8000002a2a3820 */ /* 0x000fe20000400000 */
[----:B------:R-:W-:Y:S02]  /*0780*/  FSEL R38, R43, 1, P3 ;  /* 0x3f8000002b267808 */ /* 0x000fe40001800000 */
[C---:B------:R-:W-:Y:S02]  /*0790*/  FSETP.GEU.AND P3, PT, R25.reuse, 1.175494350822287508e-38, PT ;  /* 0x008000001900780b */ /* 0x040fe40003f6e000 */
[----:B------:R-:W-:Y:S01]  /*07a0*/  @P4 FMUL R25, R25, 0.25 ;  /* 0x3e80000019194820 */ /* 0x000fe20000400000 */
[C---:B------:R-:W-:Y:S02]  /*07b0*/  FSEL R12, R43.reuse, 1, P4 ;  /* 0x3f8000002b0c7808 */ /* 0x040fe40002000000 */
[C---:B------:R-:W-:Y:S02]  /*07c0*/  FSETP.GEU.AND P4, PT, R26.reuse, 1.175494350822287508e-38, PT ;  /* 0x008000001a00780b */ /* 0x040fe40003f8e000 */
[----:B------:R-:W-:Y:S01]  /*07d0*/  FSEL R13, R43, 1, P5 ;  /* 0x3f8000002b0d7808 */ /* 0x000fe20002800000 */
[----:B------:R-:W-:Y:S01]  /*07e0*/  @P5 FMUL R26, R26, 0.25 ;  /* 0x3e8000001a1a5820 */ /* 0x000fe20000400000 */
[----:B0-----:R-:W-:-:S02]  /*07f0*/  FSETP.GT.AND P5, PT, R21, 8.50705917302346158658e+37, PT ;  /* 0x7e8000001500780b */ /* 0x001fc40003fa4000 */
[----:B------:R-:W-:Y:S02]  /*0800*/  FSETP.GEU.AND P6, PT, R21, 1.175494350822287508e-38, PT ;  /* 0x008000001500780b */ /* 0x000fe40003fce000 */
[----:B------:R-:W-:Y:S01]  /*0810*/  FSEL R43, R43, 1, P5 ;  /* 0x3f8000002b2b7808 */ /* 0x000fe20002800000 */
[----:B------:R-:W-:Y:S01]  /*0820*/  @!P3 FMUL R25, R25, 16777216 ;  /* 0x4b8000001919b820 */ /* 0x000fe20000400000 */
[----:B------:R-:W-:Y:S01]  /*0830*/  @!P3 FMUL R12, R12, 16777216 ;  /* 0x4b8000000c0cb820 */ /* 0x000fe20000400000 */
[----:B------:R-:W-:Y:S01]  /*0840*/  ISETP.NE.AND P3, PT, R8, RZ, PT ;  /* 0x000000ff0800720c */ /* 0x000fe20003f65270 */
[----:B------:R-:W-:-:S05]  /*0850*/  FADD R8, -R22, R14 ;  /* 0x0000000e16087221 */ /* 0x000fca0000000100 */
[----:B------:R-:W-:Y:S01]  /*0860*/  @P5 FMUL R21, R21, 0.25 ;  /* 0x3e80000015155820 */ /* 0x000fe20000400000 */
[----:B------:R-:W-:Y:S01]  /*0870*/  ISETP.NE.AND P5, PT, R6, RZ, PT ;  /* 0x000000ff0600720c */ /* 0x000fe20003fa5270 */
[----:B------:R-:W-:Y:S02]  /*0880*/  FADD R6, -R23, R15 ;  /* 0x0000000f17067221 */ /* 0x000fe40000000100 */
[----:B------:R-:W0:Y:S01]  /*0890*/  LDC.64 R14, c[0x0][0x228] ;  /* 0x00008a00ff0e7b82 */ /* 0x000e220000000a00 */
[----:B------:R-:W-:Y:S01]  /*08a0*/  @!P4 FMUL R26, R26, 16777216 ;  /* 0x4b8000001a1ac820 */ /* 0x000fe20000400000 */
[----:B------:R-:W-:Y:S01]  /*08b0*/  @!P6 FMUL R21, R21, 16777216 ;  /* 0x4b8000001515e820 */ /* 0x000fe20000400000 */
[----:B------:R-:W-:Y:S01]  /*08c0*/  @!P6 FMUL R43, R43, 16777216 ;  /* 0x4b8000002b2be820 */ /* 0x000fe20000400000 */
[----:B------:R-:W-:Y:S01]  /*08d0*/  ISETP.NE.AND P6, PT, R34, RZ, PT ;  /* 0x000000ff2200720c */ /* 0x000fe20003fc5270 */
[----:B------:R-:W-:Y:S01]  /*08e0*/  FADD R34, -R22, R18 ;  /* 0x0000001216227221 */ /* 0x000fe20000000100 */
[----:B------:R-:W-:Y:S01]  /*08f0*/  @!P2 FMUL R42, R42, 16777216 ;  /* 0x4b8000002a2aa820 */ /* 0x000fe20000400000 */
[----:B------:R-:W-:Y:S01]  /*0900*/  FADD R27, -R23, R19 ;  /* 0x00000013171b7221 */ /* 0x000fe20000000100 */
[----:B------:R-:W1:Y:S01]  /*0910*/  MUFU.RCP R18, R21 ;  /* 0x0000001500127308 */ /* 0x000e620000001000 */
[----:B------:R-:W2:Y:S07]  /*0920*/  LDC.64 R22, c[0x0][0x230] ;  /* 0x00008c00ff167b82 */ /* 0x000eae0000000a00 */
[----:B------:R-:W3:Y:S08]  /*0930*/  MUFU.RCP R25, R25 ;  /* 0x0000001900197308 */ /* 0x000ef00000001000 */
[----:B------:R-:W0:Y:S08]  /*0940*/  MUFU.RCP R26, R26 ;  /* 0x0000001a001a7308 */ /* 0x000e300000001000 */
[----:B------:R-:W0:Y:S01]  /*0950*/  MUFU.RCP R37, R42 ;  /* 0x0000002a00257308 */ /* 0x000e220000001000 */
[----:B------:R-:W-:Y:S01]  /*0960*/  @!P4 FMUL R13, R13, 16777216 ;  /* 0x4b8000000d0dc820 */ /* 0x000fe20000400000 */
[----:B------:R-:W-:Y:S01]  /*0970*/  @!P2 FMUL R38, R38, 16777216 ;  /* 0x4b8000002626a820 */ /* 0x000fe20000400000 */
[----:B-1----:R-:W-:Y:S01]  /*0980*/  FMUL R43, R18, R43 ;  /* 0x0000002b122b7220 */ /* 0x002fe20000400000 */
[----:B---3--:R-:W-:Y:S01]  /*0990*/  FMUL R36, R25, R12 ;  /* 0x0000000c19247220 */ /* 0x008fe20000400000 */
[----:B0-----:R-:W-:Y:S01]  /*09a0*/  IMAD.WIDE R18, R4, 0x4, R14 ;  /* 0x0000000404127825 */ /* 0x001fe200078e020e */
[----:B------:R-:W-:-:S03]  /*09b0*/  CS2R R14, SRZ ;  /* 0x00000000000e7805 */ /* 0x000fc6000001ff00 */
[----:B------:R-:W-:Y:S01]  /*09c0*/  FMUL R39, R26, R13 ;  /* 0x0000000d1a277220 */ /* 0x000fe20000400000 */
[----:B------:R-:W-:-:S03]  /*09d0*/  CS2R R12, SRZ ;  /* 0x00000000000c7805 */ /* 0x000fc6000001ff00 */
[C---:B------:R-:W-:Y:S01]  /*09e0*/  FMUL R21, R39.reuse, R34 ;  /* 0x0000002227157220 */ /* 0x040fe20000400000 */
[----:B------:R-:W-:Y:S01]  /*09f0*/  FMUL R25, R39, R8 ;  /* 0x0000000827197220 */ /* 0x000fe20000400000 */
[----:B------:R-:W-:Y:S01]  /*0a00*/  FMUL R37, R37, R38 ;  /* 0x0000002625257220 */ /* 0x000fe20000400000 */
[----:B------:R0:W3:Y:S01]  /*0a10*/  @!P0 LDG.E.EL.128 R12, desc[UR6][R18.64] ;  /* 0x00000006120c8981 */ /* 0x0000e2000c2e1d00 */
[----:B------:R-:W-:Y:S02]  /*0a20*/  FMUL R8, R36, R17 ;  /* 0x0000001124087220 */ /* 0x000fe40000400000 */
[----:B------:R-:W-:Y:S01]  /*0a30*/  FMUL R39, R37, R16 ;  /* 0x0000001025277220 */ /* 0x000fe20000400000 */
[----:B------:R-:W-:Y:S01]  /*0a40*/  CS2R R16, SRZ ;  /* 0x0000000000107805 */ /* 0x000fe2000001ff00 */
[----:B--2---:R-:W-:Y:S01]  /*0a50*/  IMAD.WIDE R22, R4, 0x4, R22 ;  /* 0x0000000404167825 */ /* 0x004fe200078e0216 */
[----:B0-----:R-:W-:-:S06]  /*0a60*/  CS2R R18, SRZ ;  /* 0x0000000000127805 */ /* 0x001fcc000001ff00 */
[----:B------:R-:W3:Y:S01]  /*0a70*/  @!P0 LDG.E.EL.128 R16, desc[UR6][R22.64] ;  /* 0x0000000616108981 */ /* 0x000ee2000c2e1d00 */
[----:B------:R-:W-:Y:S01]  /*0a80*/  FMUL R20, R36, R20 ;  /* 0x0000001424147220 */ /* 0x000fe20000400000 */
[----:B------:R-:W0:Y:S01]  /*0a90*/  S2R R4, SR_TID.X ;  /* 0x0000000000047919 */ /* 0x000e220000002100 */
[----:B------:R-:W-:Y:S01]  /*0aa0*/  FMUL R37, R37, R24 ;  /* 0x0000001825257220 */ /* 0x000fe20000400000 */
[----:B------:R-:W1:Y:S01]  /*0ab0*/  S2UR UR5, SR_CgaCtaId ;  /* 0x00000000000579c3 */ /* 0x000e620000008800 */
[----:B------:R-:W-:Y:S01]  /*0ac0*/  FMUL R6, R43, R6 ;  /* 0x000000062b067220 */ /* 0x000fe20000400000 */
[----:B------:R-:W-:Y:S02]  /*0ad0*/  UMOV UR4, 0x400 ;  /* 0x0000040000047882 */ /* 0x000fe40000000000 */
[----:B-1----:R-:W-:Y:S01]  /*0ae0*/  UPRMT UR4, UR5, 0x654, UR4 ;  /* 0x0000065405047896 */ /* 0x002fe20008000004 */
[----:B------:R-:W-:Y:S02]  /*0af0*/  ISETP.NE.AND P4, PT, R40, RZ, PT ;  /* 0x000000ff2800720c */ /* 0x000fe40003f85270 */
[----:B------:R-:W-:Y:S01]  /*0b00*/  IADD3 R9, R2, R9, RZ ;  /* 0x0000000902097210 */ /* 0x000fe20007ffe0ff */
[----:B------:R-:W-:-:S02]  /*0b10*/  IMAD.IADD R7, R2, 0x1, R7 ;  /* 0x0000000102077824 */ /* 0x000fc400078e0207 */
[----:B------:R-:W-:Y:S01]  /*0b20*/  IMAD.IADD R5, R2, 0x1, R5 ;  /* 0x0000000102057824 */ /* 0x000fe200078e0205 */
[----:B------:R-:W-:Y:S01]  /*0b30*/  ISETP.NE.AND P2, PT, R41, RZ, PT ;  /* 0x000000ff2900720c */ /* 0x000fe20003f45270 */
[----:B---3--:R-:W-:Y:S01]  /*0b40*/  FFMA R20, R20, R13, R17 ;  /* 0x0000000d14147223 */ /* 0x008fe20000000011 */
[-CC-:B------:R-:W-:Y:S01]  /*0b50*/  FFMA R37, R37, R12.reuse, R16.reuse ;  /* 0x0000000c25257223 */ /* 0x180fe20000000010 */
[----:B------:R-:W-:-:S03]  /*0b60*/  FFMA R39, R39, R12, R16 ;  /* 0x0000000c27277223 */ /* 0x000fc60000000010 */
[----:B------:R-:W-:Y:S01]  /*0b70*/  FSETP.GEU.AND P0, PT, R20, RZ, PT ;  /* 0x000000ff1400720b */ /* 0x000fe20003f0e000 */
[----:B------:R-:W-:-:S03]  /*0b80*/  FFMA R25, R25, R14, R18 ;  /* 0x0000000e19197223 */ /* 0x000fc60000000012 */
[----:B------:R-:W-:Y:S02]  /*0b90*/  FSEL R12, R20, RZ, P0 ;  /* 0x000000ff140c7208 */ /* 0x000fe40000000000 */
[----:B------:R-:W-:-:S04]  /*0ba0*/  FSETP.GEU.AND P0, PT, R37, RZ, PT ;  /* 0x000000ff2500720b */ /* 0x000fc80003f0e000 */
[----:B------:R-:W-:Y:S02]  /*0bb0*/  FSEL R16, R37, RZ, P0 ;  /* 0x000000ff25107208 */ /* 0x000fe40000000000 */
[----:B------:R-:W-:Y:S01]  /*0bc0*/  FSETP.GEU.AND P0, PT, R25, RZ, PT ;  /* 0x000000ff1900720b */ /* 0x000fe20003f0e000 */
[----:B------:R-:W-:-:S03]  /*0bd0*/  FFMA R8, R8, R13, R17 ;  /* 0x0000000d08087223 */ /* 0x000fc60000000011 */
[----:B------:R-:W-:Y:S02]  /*0be0*/  FSEL R25, R25, RZ, P0 ;  /* 0x000000ff19197208 */ /* 0x000fe40000000000 */
[----:B------:R-:W-:Y:S01]  /*0bf0*/  FSETP.GEU.AND P0, PT, R39, RZ, PT ;  /* 0x000000ff2700720b */ /* 0x000fe20003f0e000 */
[----:B------:R-:W-:Y:S01]  /*0c00*/  FFMA R21, R21, R14, R18 ;  /* 0x0000000e15157223 */ /* 0x000fe20000000012 */
[----:B------:R-:W-:Y:S02]  /*0c10*/  FMUL R20, R43, R27 ;  /* 0x0000001b2b147220 */ /* 0x000fe40000400000 */
[----:B------:R-:W-:Y:S02]  /*0c20*/  FSEL R39, R39, RZ, P0 ;  /* 0x000000ff27277208 */ /* 0x000fe40000000000 */
[----:B------:R-:W-:Y:S01]  /*0c30*/  FSETP.GEU.AND P0, PT, R8, RZ, PT ;  /* 0x000000ff0800720b */ /* 0x000fe20003f0e000 */
[----:B0-----:R-:W-:Y:S02]  /*0c40*/  IMAD.SHL.U32 R13, R4, 0x8, RZ ;  /* 0x00000008040d7824 */ /* 0x001fe400078e00ff */
[----:B------:R-:W-:Y:S01]  /*0c50*/  FFMA R20, R20, R15, R19 ;  /* 0x0000000f14147223 */ /* 0x000fe20000000013 */
[----:B------:R-:W-:-:S02]  /*0c60*/  FSEL R8, R8, RZ, P0 ;  /* 0x000000ff08087208 */ /* 0x000fc40000000000 */
[----:B------:R-:W-:Y:S02]  /*0c70*/  FSETP.GEU.AND P0, PT, R21, RZ, PT ;  /* 0x000000ff1500720b */ /* 0x000fe40003f0e000 */
[----:B------:R-:W-:Y:S01]  /*0c80*/  LOP3.LUT R14, R13, 0x3f8, RZ, 0xc0, !PT ;  /* 0x000003f80d0e7812 */ /* 0x000fe200078ec0ff */
[----:B------:R-:W-:Y:S01]  /*0c90*/  FFMA R6, R6, R15, R19 ;  /* 0x0000000f06067223 */ /* 0x000fe20000000013 */
[----:B------:R-:W-:Y:S02]  /*0ca0*/  FSEL R13, R21, RZ, P0 ;  /* 0x000000ff150d7208 */ /* 0x000fe40000000000 */
[----:B------:R-:W-:Y:S02]  /*0cb0*/  FSETP.GEU.AND P0, PT, R20, RZ, PT ;  /* 0x000000ff1400720b */ /* 0x000fe40003f0e000 */
[----:B------:R-:W-:Y:S02]  /*0cc0*/  LEA R15, R14, UR4, 0x1 ;  /* 0x000000040e0f7c11 */ /* 0x000fe4000f8e08ff */
[----:B------:R-:W-:-:S02]  /*0cd0*/  FSEL R22, R20, RZ, P0 ;  /* 0x000000ff14167208 */ /* 0x000fc40000000000 */
[----:B------:R-:W-:Y:S01]  /*0ce0*/  FSETP.GEU.AND P0, PT, R6, RZ, PT ;  /* 0x000000ff0600720b */ /* 0x000fe20003f0e000 */
[----:B------:R-:W-:Y:S01]  /*0cf0*/  IMAD R23, R14, 0x4, R15 ;  /* 0x000000040e177824 */ /* 0x000fe200078e020f */
[----:B------:R-:W0:Y:S02]  /*0d00*/  LDC.64 R20, c[0x0][0x240] ;  /* 0x00009000ff147b82 */ /* 0x000e240000000a00 */
[----:B------:R-:W-:Y:S02]  /*0d10*/  FSEL R6, R6, RZ, P0 ;  /* 0x000000ff06067208 */ /* 0x000fe40000000000 */
[----:B------:R-:W-:Y:S04]  /*0d20*/  STS [R23], R16 ;  /* 0x0000001017007388 */ /* 0x000fe80000000800 */
[----:B------:R-:W-:Y:S04]  /*0d30*/  STS [R23+0xc], R12 ;  /* 0x00000c0c17007388 */ /* 0x000fe80000000800 */
[----:B------:R-:W-:Y:S04]  /*0d40*/  STS [R23+0x18], R25 ;  /* 0x0000181917007388 */ /* 0x000fe80000000800 */
[----:B------:R-:W-:Y:S04]  /*0d50*/  STS [R23+0x4], R39 ;  /* 0x0000042717007388 */ /* 0x000fe80000000800 */
[----:B------:R-:W-:Y:S04]  /*0d60*/  STS [R23+0x10], R8 ;  /* 0x0000100817007388 */ /* 0x000fe80000000800 */
[----:B------:R-:W-:Y:S04]  /*0d70*/  STS [R23+0x1c], R13 ;  /* 0x00001c0d17007388 */ /* 0x000fe80000000800 */
[----:B------:R-:W-:Y:S04]  /*0d80*/  STS [R23+0x24], R6 ;  /* 0x0000240617007388 */ /* 0x000fe80000000800 */
[----:B------:R1:W-:Y:S01]  /*0d90*/  STS [R23+0x28], R22 ;  /* 0x0000281617007388 */ /* 0x0003e20000000800 */
[----:B------:R-:W-:-:S05]  /*0da0*/  IMAD.SHL.U32 R17, R4, 0x2, RZ ;  /* 0x0000000204117824 */ /* 0x000fca00078e00ff */
[----:B------:R-:W-:-:S04]  /*0db0*/  LOP3.LUT R17, R17, 0xfe, RZ, 0xc0, !PT ;  /* 0x000000fe11117812 */ /* 0x000fc800078ec0ff */
[----:B------:R-:W-:-:S05]  /*0dc0*/  LEA R14, R17, UR4, 0x1 ;  /* 0x00000004110e7c11 */ /* 0x000fca000f8e08ff */
[----:B------:R-:W-:Y:S01]  /*0dd0*/  IMAD R24, R17, 0x4, R14 ;  /* 0x0000000411187824 */ /* 0x000fe200078e020e */
[----:B------:R-:W-:Y:S06]  /*0de0*/  BAR.SYNC.DEFER_BLOCKING 0x0 ;  /* 0x0000000000007b1d */ /* 0x000fec0000010000 */
[----:B------:R-:W-:Y:S04]  /*0df0*/  LDS R18, [R24] ;  /* 0x0000000018127984 */ /* 0x000fe80000000800 */
[----:B------:R-:W2:Y:S04]  /*0e00*/  LDS R19, [R24+0x4] ;  /* 0x0000040018137984 */ /* 0x000ea80000000800 */
[----:B------:R-:W-:Y:S04]  /*0e10*/  LDS R16, [R24+0x600] ;  /* 0x0006000018107984 */ /* 0x000fe80000000800 */
[----:B------:R-:W3:Y:S04]  /*0e20*/  LDS R17, [R24+0x604] ;  /* 0x0006040018117984 */ /* 0x000ee80000000800 */
[----:B------:R-:W-:Y:S04]  /*0e30*/  LDS R14, [R24+0xc00] ;  /* 0x000c0000180e7984 */ /* 0x000fe80000000800 */
[----:B------:R-:W4:Y:S04]  /*0e40*/  LDS R15, [R24+0xc04] ;  /* 0x000c0400180f7984 */ /* 0x000f280000000800 */
[----:B------:R-:W-:Y:S04]  /*0e50*/  LDS R12, [R24+0x1200] ;  /* 0x00120000180c7984 */ /* 0x000fe80000000800 */
[----:B------:R-:W5:Y:S01]  /*0e60*/  LDS R13, [R24+0x1204] ;  /* 0x00120400180d7984 */ /* 0x000f620000000800 */
[----:B-1----:R-:W-:-:S02]  /*0e70*/  IMAD.IADD R23, R2, 0x1, R35 ;  /* 0x0000000102177824 */ /* 0x002fc400078e0223 */
[----:B0-----:R-:W-:-:S04]  /*0e80*/  IMAD.WIDE R8, R9, 0x4, R20 ;  /* 0x0000000409087825 */ /* 0x001fc800078e0214 */
[----:B------:R-:W-:-:S04]  /*0e90*/  IMAD.WIDE R22, R23, 0x4, R20 ;  /* 0x0000000417167825 */ /* 0x000fc800078e0214 */
[----:B------:R-:W-:-:S04]  /*0ea0*/  IMAD.WIDE R6, R7, 0x4, R20 ;  /* 0x0000000407067825 */ /* 0x000fc800078e0214 */
[----:B------:R-:W-:Y:S01]  /*0eb0*/  IMAD.WIDE R20, R5, 0x4, R20 ;  /* 0x0000000405147825 */ /* 0x000fe200078e0214 */
[----:B--2---:R-:W-:Y:S04]  /*0ec0*/  @P6 STG.E.64 desc[UR6][R8.64], R18 ;  /* 0x0000001208006986 */ /* 0x004fe8000c101b06 */
[----:B---3--:R-:W-:Y:S04]  /*0ed0*/  @P4 STG.E.64 desc[UR6][R22.64], R16 ;  /* 0x0000001016004986 */ /* 0x008fe8000c101b06 */
[----:B----4-:R0:W-:Y:S04]  /*0ee0*/  @P3 STG.E.64 desc[UR6][R6.64], R14 ;  /* 0x0000000e06003986 */ /* 0x0101e8000c101b06 */
[----:B-----5:R-:W-:Y:S01]  /*0ef0*/  @P1 STG.E.64 desc[UR6][R20.64], R12 ;  /* 0x0000000c14001986 */ /* 0x020fe2000c101b06 */
[----:B------:R-:W-:Y:S01]  /*0f00*/  FADD R5, R18, R10 ;  /* 0x0000000a12057221 */ /* 0x000fe20000000000 */
[----:B------:R-:W-:Y:S01]  /*0f10*/  LOP3.LUT R10, R4, 0x7f, RZ, 0xc0, !PT ;  /* 0x0000007f040a7812 */ /* 0x000fe200078ec0ff */
[----:B------:R-:W-:Y:S01]  /*0f20*/  FADD R11, R19, R11 ;  /* 0x0000000b130b7221 */ /* 0x000fe20000000000 */
[----:B------:R-:W-:Y:S01]  /*0f30*/  FADD R25, R16, R28 ;  /* 0x0000001c10197221 */ /* 0x000fe20000000000 */
[----:B------:R-:W-:Y:S01]  /*0f40*/  FADD R29, R17, R29 ;  /* 0x0000001d111d7221 */ /* 0x000fe20000000000 */
[----:B------:R-:W-:Y:S01]  /*0f50*/  FADD R27, R14, R30 ;  /* 0x0000001e0e1b7221 */ /* 0x000fe20000000000 */
[----:B------:R-:W-:Y:S01]  /*0f60*/  FADD R31, R15, R31 ;  /* 0x0000001f0f1f7221 */ /* 0x000fe20000000000 */
[----:B------:R-:W-:Y:S01]  /*0f70*/  LEA R10, R10, UR4, 0x2 ;  /* 0x000000040a0a7c11 */ /* 0x000fe2000f8e10ff */
[----:B------:R-:W-:Y:S01]  /*0f80*/  BAR.SYNC.DEFER_BLOCKING 0x0 ;  /* 0x0000000000007b1d */ /* 0x000fe20000010000 */
[----:B------:R-:W-:Y:S01]  /*0f90*/  FADD R35, R12, R32 ;  /* 0x000000200c237221 */ /* 0x000fe20000000000 */
[----:B------:R-:W-:Y:S01]  /*0fa0*/  FADD R33, R13, R33 ;  /* 0x000000210d217221 */ /* 0x000fe20000000000 */
[----:B------:R-:W-:-:S05]  /*0fb0*/  IMAD.SHL.U32 R4, R4, 0x4, RZ ;  /* 0x0000000404047824 */ /* 0x000fca00078e00ff */
[----:B------:R-:W-:Y:S01]  /*0fc0*/  LOP3.LUT R4, R4, 0x1fc, RZ, 0xc0, !PT ;  /* 0x000001fc04047812 */ /* 0x000fe200078ec0ff */
[----:B------:R1:W-:Y:S04]  /*0fd0*/  STS [R10], R5 ;  /* 0x000000050a007388 */ /* 0x0003e80000000800 */
[----:B------:R-:W-:Y:S04]  /*0fe0*/  STS [R10+0x810], R11 ;  /* 0x0008100b0a007388 */ /* 0x000fe80000000800 */
[----:B------:R-:W-:Y:S04]  /*0ff0*/  STS [R10+0x200], R25 ;  /* 0x000200190a007388 */ /* 0x000fe80000000800 */
[----:B------:R-:W-:Y:S04]  /*1000*/  STS [R10+0xa10], R29 ;  /* 0x000a101d0a007388 */ /* 0x000fe80000000800 */
[----:B------:R-:W-:Y:S04]  /*1010*/  STS [R10+0x400], R27 ;  /* 0x0004001b0a007388 */ /* 0x000fe80000000800 */
[----:B------:R-:W-:Y:S04]  /*1020*/  STS [R10+0xc10], R31 ;  /* 0x000c101f0a007388 */ /* 0x000fe80000000800 */
[----:B------:R-:W-:Y:S04]  /*1030*/  STS [R10+0x600], R35 ;  /* 0x000600230a007388 */ /* 0x000fe80000000800 */
[----:B------:R-:W-:Y:S01]  /*1040*/  STS [R10+0xe10], R33 ;  /* 0x000e10210a007388 */ /* 0x000fe20000000800 */
[----:B0-----:R-:W-:-:S02]  /*1050*/  LEA R6, R4, UR4, 0x2 ;  /* 0x0000000404067c11 */ /* 0x001fc4000f8e10ff */
[----:B-1----:R-:W0:Y:S08]  /*1060*/  LDC.64 R4, c[0x0][0x248] ;  /* 0x00009200ff047b82 */ /* 0x002e300000000a00 */
[----:B------:R-:W-:Y:S06]  /*1070*/  BAR.SYNC.DEFER_BLOCKING 0x0 ;  /* 0x0000000000007b1d */ /* 0x000fec0000010000 */
[----:B------:R-:W1:Y:S01]  /*1080*/  LDS.128 R12, [R6] ;  /* 0x00000000060c7984 */ /* 0x000e620000000c00 */
[----:B0-----:R-:W-:-:S05]  /*1090*/  IMAD.WIDE R2, R3, 0x4, R4 ;  /* 0x0000000403027825 */ /* 0x001fca00078e0204 */
[----:B-1----:R0:W-:Y:S02]  /*10a0*/  @P2 STG.E.128 desc[UR6][R2.64], R12 ;  /* 0x0000000c02002986 */ /* 0x0021e4000c101d06 */
[----:B0-----:R-:W-:Y:S05]  /*10b0*/  @!P5 EXIT ;  /* 0x000000000000d94d */ /* 0x001fea0003800000 */
[----:B------:R-:W1:Y:S01]  /*10c0*/  LDS.128 R8, [R6+0x810] ;  /* 0x0008100006087984 */ /* 0x000e620000000c00 */
[----:B0-----:R-:W-:-:S05]  /*10d0*/  IMAD.WIDE R2, R0, 0x4, R4 ;  /* 0x0000000400027825 */ /* 0x001fca00078e0204 */
[----:B-1----:R-:W-:Y:S01]  /*10e0*/  STG.E.128 desc[UR6][R2.64], R8 ;  /* 0x0000000802007986 */ /* 0x002fe2000c101d06 */
[----:B------:R-:W-:Y:S05]  /*10f0*/  EXIT ;  /* 0x000000000000794d */ /* 0x000fea0003800000 */
.L_x_0:
[----:B------:R-:W-:-:S00]  /*1100*/  BRA `(.L_x_0) ;  /* 0xfffffffc00fc7947 */ /* 0x000fc0000383ffff */
[----:B------:R-:W-:-:S00]  /*1110*/  NOP ;  /* 0x0000000000007918 */ /* 0x000fc00000000000 */
        /* <DEDUP_REMOVED lines=14> */
.L_x_1:


//--------------------- .nv.global.init           --------------------------
	.section	.nv.global.init,"aw",@progbits
.nv.global.init:
	.type		_$_str,@object
	.size		_$_str,(_$_str_$_2 - _$_str)
_$_str:
        /*0000*/ 	.byte	0x5f, 0x5f, 0x43, 0x55, 0x44, 0x41, 0x5f, 0x46, 0x54, 0x5a, 0x00
	.type		_$_str_$_2,@object
	.size		_$_str_$_2,(.L_1 - _$_str_$_2)
_$_str_$_2:
        /*000b*/ 	.byte	0x5f, 0x5f, 0x43, 0x55, 0x44, 0x41, 0x5f, 0x50, 0x52, 0x45, 0x43, 0x5f, 0x53, 0x51, 0x52, 0x54
        /*001b*/ 	.byte	0x00
.L_1:


//--------------------- .nv.shared.triton_poi_fused__native_batch_norm_legit_no_training_add_relu_17 --------------------------
	.section	.nv.shared.triton_poi_fused__native_batch_norm_legit_no_training_add_relu_17,"aw",@nobits
	.sectionflags	@""
	.align	16
	.zero		1024


//--------------------- .nv.constant0.triton_poi_fused__native_batch_norm_legit_no_training_add_relu_17 --------------------------
	.section	.nv.constant0.triton_poi_fused__native_batch_norm_legit_no_training_add_relu_17,"a",@progbits
	.sectionflags	@""
	.align	4
.nv.constant0.triton_poi_fused__native_batch_norm_legit_no_training_add_relu_17:
	.zero		600
